//
// Generated by NVIDIA NVVM Compiler
//
// Compiler Build ID: CL-36424714
// Cuda compilation tools, release 13.0, V13.0.88
// Based on NVVM 20.0.0
//

.version 9.0
.target sm_100
.address_size 64

	// .globl	_Z3mulPiS_S_S_S_iii

.visible .entry _Z3mulPiS_S_S_S_iii(
	.param .u64 .ptr .align 1 _Z3mulPiS_S_S_S_iii_param_0,
	.param .u64 .ptr .align 1 _Z3mulPiS_S_S_S_iii_param_1,
	.param .u64 .ptr .align 1 _Z3mulPiS_S_S_S_iii_param_2,
	.param .u64 .ptr .align 1 _Z3mulPiS_S_S_S_iii_param_3,
	.param .u64 .ptr .align 1 _Z3mulPiS_S_S_S_iii_param_4,
	.param .u32 _Z3mulPiS_S_S_S_iii_param_5,
	.param .u32 _Z3mulPiS_S_S_S_iii_param_6,
	.param .u32 _Z3mulPiS_S_S_S_iii_param_7
)
{
	.reg .pred 	%p<11>;
	.reg .b32 	%r<178>;
	.reg .b64 	%rd<87>;

	ld.param.u64 	%rd8, [_Z3mulPiS_S_S_S_iii_param_0];
	ld.param.u64 	%rd9, [_Z3mulPiS_S_S_S_iii_param_1];
	ld.param.u64 	%rd10, [_Z3mulPiS_S_S_S_iii_param_2];
	ld.param.u64 	%rd6, [_Z3mulPiS_S_S_S_iii_param_3];
	ld.param.u64 	%rd7, [_Z3mulPiS_S_S_S_iii_param_4];
	ld.param.u32 	%r36, [_Z3mulPiS_S_S_S_iii_param_5];
	cvta.to.global.u64 	%rd1, %rd9;
	cvta.to.global.u64 	%rd2, %rd10;
	cvta.to.global.u64 	%rd3, %rd8;
	mov.u32 	%r37, %tid.x;
	mov.u32 	%r38, %ntid.x;
	mov.u32 	%r39, %ctaid.x;
	mad.lo.s32 	%r1, %r38, %r39, %r37;
	setp.ge.s32 	%p1, %r1, %r36;
	@%p1 bra 	$L__BB0_15;
	cvta.to.global.u64 	%rd11, %rd6;
	mul.wide.s32 	%rd12, %r1, 4;
	add.s64 	%rd13, %rd11, %rd12;
	ld.global.u32 	%r166, [%rd13];
	ld.global.u32 	%r3, [%rd13+4];
	setp.ge.s32 	%p2, %r166, %r3;
	mov.b32 	%r177, 0;
	@%p2 bra 	$L__BB0_14;
	add.s32 	%r43, %r166, 1;
	max.s32 	%r44, %r3, %r43;
	sub.s32 	%r4, %r44, %r166;
	and.b32  	%r5, %r4, 15;
	sub.s32 	%r45, %r166, %r44;
	setp.gt.u32 	%p3, %r45, -16;
	mov.b32 	%r177, 0;
	@%p3 bra 	$L__BB0_5;
	and.b32  	%r47, %r4, -16;
	neg.s32 	%r162, %r47;
	add.s64 	%rd4, %rd3, 32;
	add.s64 	%rd5, %rd2, 32;
	mov.b32 	%r177, 0;
$L__BB0_4:
	.pragma "nounroll";
	mul.wide.s32 	%rd14, %r166, 4;
	add.s64 	%rd15, %rd4, %rd14;
	add.s64 	%rd16, %rd5, %rd14;
	ld.global.u32 	%r48, [%rd15+-32];
	ld.global.u32 	%r49, [%rd16+-32];
	mul.wide.s32 	%rd17, %r49, 4;
	add.s64 	%rd18, %rd1, %rd17;
	ld.global.u32 	%r50, [%rd18];
	mad.lo.s32 	%r51, %r50, %r48, %r177;
	ld.global.u32 	%r52, [%rd15+-28];
	ld.global.u32 	%r53, [%rd16+-28];
	mul.wide.s32 	%rd19, %r53, 4;
	add.s64 	%rd20, %rd1, %rd19;
	ld.global.u32 	%r54, [%rd20];
	mad.lo.s32 	%r55, %r54, %r52, %r51;
	ld.global.u32 	%r56, [%rd15+-24];
	ld.global.u32 	%r57, [%rd16+-24];
	mul.wide.s32 	%rd21, %r57, 4;
	add.s64 	%rd22, %rd1, %rd21;
	ld.global.u32 	%r58, [%rd22];
	mad.lo.s32 	%r59, %r58, %r56, %r55;
	ld.global.u32 	%r60, [%rd15+-20];
	ld.global.u32 	%r61, [%rd16+-20];
	mul.wide.s32 	%rd23, %r61, 4;
	add.s64 	%rd24, %rd1, %rd23;
	ld.global.u32 	%r62, [%rd24];
	mad.lo.s32 	%r63, %r62, %r60, %r59;
	ld.global.u32 	%r64, [%rd15+-16];
	ld.global.u32 	%r65, [%rd16+-16];
	mul.wide.s32 	%rd25, %r65, 4;
	add.s64 	%rd26, %rd1, %rd25;
	ld.global.u32 	%r66, [%rd26];
	mad.lo.s32 	%r67, %r66, %r64, %r63;
	ld.global.u32 	%r68, [%rd15+-12];
	ld.global.u32 	%r69, [%rd16+-12];
	mul.wide.s32 	%rd27, %r69, 4;
	add.s64 	%rd28, %rd1, %rd27;
	ld.global.u32 	%r70, [%rd28];
	mad.lo.s32 	%r71, %r70, %r68, %r67;
	ld.global.u32 	%r72, [%rd15+-8];
	ld.global.u32 	%r73, [%rd16+-8];
	mul.wide.s32 	%rd29, %r73, 4;
	add.s64 	%rd30, %rd1, %rd29;
	ld.global.u32 	%r74, [%rd30];
	mad.lo.s32 	%r75, %r74, %r72, %r71;
	ld.global.u32 	%r76, [%rd15+-4];
	ld.global.u32 	%r77, [%rd16+-4];
	mul.wide.s32 	%rd31, %r77, 4;
	add.s64 	%rd32, %rd1, %rd31;
	ld.global.u32 	%r78, [%rd32];
	mad.lo.s32 	%r79, %r78, %r76, %r75;
	ld.global.u32 	%r80, [%rd15];
	ld.global.u32 	%r81, [%rd16];
	mul.wide.s32 	%rd33, %r81, 4;
	add.s64 	%rd34, %rd1, %rd33;
	ld.global.u32 	%r82, [%rd34];
	mad.lo.s32 	%r83, %r82, %r80, %r79;
	ld.global.u32 	%r84, [%rd15+4];
	ld.global.u32 	%r85, [%rd16+4];
	mul.wide.s32 	%rd35, %r85, 4;
	add.s64 	%rd36, %rd1, %rd35;
	ld.global.u32 	%r86, [%rd36];
	mad.lo.s32 	%r87, %r86, %r84, %r83;
	ld.global.u32 	%r88, [%rd15+8];
	ld.global.u32 	%r89, [%rd16+8];
	mul.wide.s32 	%rd37, %r89, 4;
	add.s64 	%rd38, %rd1, %rd37;
	ld.global.u32 	%r90, [%rd38];
	mad.lo.s32 	%r91, %r90, %r88, %r87;
	ld.global.u32 	%r92, [%rd15+12];
	ld.global.u32 	%r93, [%rd16+12];
	mul.wide.s32 	%rd39, %r93, 4;
	add.s64 	%rd40, %rd1, %rd39;
	ld.global.u32 	%r94, [%rd40];
	mad.lo.s32 	%r95, %r94, %r92, %r91;
	ld.global.u32 	%r96, [%rd15+16];
	ld.global.u32 	%r97, [%rd16+16];
	mul.wide.s32 	%rd41, %r97, 4;
	add.s64 	%rd42, %rd1, %rd41;
	ld.global.u32 	%r98, [%rd42];
	mad.lo.s32 	%r99, %r98, %r96, %r95;
	ld.global.u32 	%r100, [%rd15+20];
	ld.global.u32 	%r101, [%rd16+20];
	mul.wide.s32 	%rd43, %r101, 4;
	add.s64 	%rd44, %rd1, %rd43;
	ld.global.u32 	%r102, [%rd44];
	mad.lo.s32 	%r103, %r102, %r100, %r99;
	ld.global.u32 	%r104, [%rd15+24];
	ld.global.u32 	%r105, [%rd16+24];
	mul.wide.s32 	%rd45, %r105, 4;
	add.s64 	%rd46, %rd1, %rd45;
	ld.global.u32 	%r106, [%rd46];
	mad.lo.s32 	%r107, %r106, %r104, %r103;
	ld.global.u32 	%r108, [%rd15+28];
	ld.global.u32 	%r109, [%rd16+28];
	mul.wide.s32 	%rd47, %r109, 4;
	add.s64 	%rd48, %rd1, %rd47;
	ld.global.u32 	%r110, [%rd48];
	mad.lo.s32 	%r177, %r110, %r108, %r107;
	add.s32 	%r166, %r166, 16;
	add.s32 	%r162, %r162, 16;
	setp.ne.s32 	%p4, %r162, 0;
	@%p4 bra 	$L__BB0_4;
$L__BB0_5:
	setp.eq.s32 	%p5, %r5, 0;
	@%p5 bra 	$L__BB0_14;
	and.b32  	%r16, %r4, 7;
	setp.lt.u32 	%p6, %r5, 8;
	@%p6 bra 	$L__BB0_8;
	mul.wide.s32 	%rd49, %r166, 4;
	add.s64 	%rd50, %rd3, %rd49;
	ld.global.u32 	%r112, [%rd50];
	add.s64 	%rd51, %rd2, %rd49;
	ld.global.u32 	%r113, [%rd51];
	mul.wide.s32 	%rd52, %r113, 4;
	add.s64 	%rd53, %rd1, %rd52;
	ld.global.u32 	%r114, [%rd53];
	mad.lo.s32 	%r115, %r114, %r112, %r177;
	ld.global.u32 	%r116, [%rd50+4];
	ld.global.u32 	%r117, [%rd51+4];
	mul.wide.s32 	%rd54, %r117, 4;
	add.s64 	%rd55, %rd1, %rd54;
	ld.global.u32 	%r118, [%rd55];
	mad.lo.s32 	%r119, %r118, %r116, %r115;
	ld.global.u32 	%r120, [%rd50+8];
	ld.global.u32 	%r121, [%rd51+8];
	mul.wide.s32 	%rd56, %r121, 4;
	add.s64 	%rd57, %rd1, %rd56;
	ld.global.u32 	%r122, [%rd57];
	mad.lo.s32 	%r123, %r122, %r120, %r119;
	ld.global.u32 	%r124, [%rd50+12];
	ld.global.u32 	%r125, [%rd51+12];
	mul.wide.s32 	%rd58, %r125, 4;
	add.s64 	%rd59, %rd1, %rd58;
	ld.global.u32 	%r126, [%rd59];
	mad.lo.s32 	%r127, %r126, %r124, %r123;
	ld.global.u32 	%r128, [%rd50+16];
	ld.global.u32 	%r129, [%rd51+16];
	mul.wide.s32 	%rd60, %r129, 4;
	add.s64 	%rd61, %rd1, %rd60;
	ld.global.u32 	%r130, [%rd61];
	mad.lo.s32 	%r131, %r130, %r128, %r127;
	ld.global.u32 	%r132, [%rd50+20];
	ld.global.u32 	%r133, [%rd51+20];
	mul.wide.s32 	%rd62, %r133, 4;
	add.s64 	%rd63, %rd1, %rd62;
	ld.global.u32 	%r134, [%rd63];
	mad.lo.s32 	%r135, %r134, %r132, %r131;
	ld.global.u32 	%r136, [%rd50+24];
	ld.global.u32 	%r137, [%rd51+24];
	mul.wide.s32 	%rd64, %r137, 4;
	add.s64 	%rd65, %rd1, %rd64;
	ld.global.u32 	%r138, [%rd65];
	mad.lo.s32 	%r139, %r138, %r136, %r135;
	ld.global.u32 	%r140, [%rd50+28];
	ld.global.u32 	%r141, [%rd51+28];
	mul.wide.s32 	%rd66, %r141, 4;
	add.s64 	%rd67, %rd1, %rd66;
	ld.global.u32 	%r142, [%rd67];
	mad.lo.s32 	%r177, %r142, %r140, %r139;
	add.s32 	%r166, %r166, 8;
$L__BB0_8:
	setp.eq.s32 	%p7, %r16, 0;
	@%p7 bra 	$L__BB0_14;
	and.b32  	%r22, %r4, 3;
	setp.lt.u32 	%p8, %r16, 4;
	@%p8 bra 	$L__BB0_11;
	mul.wide.s32 	%rd68, %r166, 4;
	add.s64 	%rd69, %rd3, %rd68;
	ld.global.u32 	%r144, [%rd69];
	add.s64 	%rd70, %rd2, %rd68;
	ld.global.u32 	%r145, [%rd70];
	mul.wide.s32 	%rd71, %r145, 4;
	add.s64 	%rd72, %rd1, %rd71;
	ld.global.u32 	%r146, [%rd72];
	mad.lo.s32 	%r147, %r146, %r144, %r177;
	ld.global.u32 	%r148, [%rd69+4];
	ld.global.u32 	%r149, [%rd70+4];
	mul.wide.s32 	%rd73, %r149, 4;
	add.s64 	%rd74, %rd1, %rd73;
	ld.global.u32 	%r150, [%rd74];
	mad.lo.s32 	%r151, %r150, %r148, %r147;
	ld.global.u32 	%r152, [%rd69+8];
	ld.global.u32 	%r153, [%rd70+8];
	mul.wide.s32 	%rd75, %r153, 4;
	add.s64 	%rd76, %rd1, %rd75;
	ld.global.u32 	%r154, [%rd76];
	mad.lo.s32 	%r155, %r154, %r152, %r151;
	ld.global.u32 	%r156, [%rd69+12];
	ld.global.u32 	%r157, [%rd70+12];
	mul.wide.s32 	%rd77, %r157, 4;
	add.s64 	%rd78, %rd1, %rd77;
	ld.global.u32 	%r158, [%rd78];
	mad.lo.s32 	%r177, %r158, %r156, %r155;
	add.s32 	%r166, %r166, 4;
$L__BB0_11:
	setp.eq.s32 	%p9, %r22, 0;
	@%p9 bra 	$L__BB0_14;
	neg.s32 	%r174, %r22;
$L__BB0_13:
	.pragma "nounroll";
	mul.wide.s32 	%rd79, %r166, 4;
	add.s64 	%rd80, %rd2, %rd79;
	add.s64 	%rd81, %rd3, %rd79;
	ld.global.u32 	%r159, [%rd81];
	ld.global.u32 	%r160, [%rd80];
	mul.wide.s32 	%rd82, %r160, 4;
	add.s64 	%rd83, %rd1, %rd82;
	ld.global.u32 	%r161, [%rd83];
	mad.lo.s32 	%r177, %r161, %r159, %r177;
	add.s32 	%r166, %r166, 1;
	add.s32 	%r174, %r174, 1;
	setp.ne.s32 	%p10, %r174, 0;
	@%p10 bra 	$L__BB0_13;
$L__BB0_14:
	cvta.to.global.u64 	%rd84, %rd7;
	add.s64 	%rd86, %rd84, %rd12;
	st.global.u32 	[%rd86], %r177;
$L__BB0_15:
	ret;

}


// ===== COMPILED SASS (sm_100) =====

	.target	sm_100

	.elftype	@"ET_EXEC"


//--------------------- .note.nv.tkinfo           --------------------------
	.section	.note.nv.tkinfo,"",@"SHT_NOTE"
	.sectionflags	@"SHF_NOTE_NV_TKINFO"
	.tkinfo
        /*0018*/ 	.word	0x00000002
        /*0030*/ 	.string	""
        /*0030*/ 	.string	"ptxas"
        /*0030*/ 	.string	"Cuda compilation tools, release 13.0, V13.0.88"
        /*0030*/ 	.string	"Build cuda_13.0.r13.0/compiler.36424714_0"
        /*0030*/ 	.string	"-arch sm_100 -m 64 "



//--------------------- .note.nv.cuinfo           --------------------------
	.section	.note.nv.cuinfo,"",@"SHT_NOTE"
	.sectionflags	@"SHF_NOTE_NV_CUINFO"
        /*0018*/ 	.short	0x0002
        /*001a*/ 	.short	0x0064
        /*001c*/ 	.short	0x0082
	.zero		2


//--------------------- .nv.info                  --------------------------
	.section	.nv.info,"",@"SHT_CUDA_INFO"
	.align	4


	//----- nvinfo : EIATTR_REGCOUNT
	.align		4
        /*0000*/ 	.byte	0x04, 0x2f
        /*0002*/ 	.short	(.L_1 - .L_0)
	.align		4
.L_0:
        /*0004*/ 	.word	index@(_Z3mulPiS_S_S_S_iii)
        /*0008*/ 	.word	0x00000020


	//----- nvinfo : EIATTR_FRAME_SIZE
	.align		4
.L_1:
        /*000c*/ 	.byte	0x04, 0x11
        /*000e*/ 	.short	(.L_3 - .L_2)
	.align		4
.L_2:
        /*0010*/ 	.word	index@(_Z3mulPiS_S_S_S_iii)
        /*0014*/ 	.word	0x00000000


	//----- nvinfo : EIATTR_MIN_STACK_SIZE
	.align		4
.L_3:
        /*0018*/ 	.byte	0x04, 0x12
        /*001a*/ 	.short	(.L_5 - .L_4)
	.align		4
.L_4:
        /*001c*/ 	.word	index@(_Z3mulPiS_S_S_S_iii)
        /*0020*/ 	.word	0x00000000
.L_5:


//--------------------- .nv.compat                --------------------------
	.section	.nv.compat,"",@"SHT_CUDA_COMPAT_INFO"
	.align	4
        /*0000*/ 	.byte	0x02, 0x09, 0x00, 0x00, 0x02, 0x02, 0x01, 0x00, 0x02, 0x05, 0x05, 0x00, 0x03, 0x07, 0x01, 0x01
        /*0010*/ 	.byte	0x02, 0x03, 0x00, 0x00, 0x02, 0x06, 0x01, 0x00, 0x04, 0x0b, 0x08, 0x00, 0x09, 0x00, 0x00, 0x00
        /*0020*/ 	.byte	0x00, 0x00, 0x00, 0x00


//--------------------- .nv.info._Z3mulPiS_S_S_S_iii --------------------------
	.section	.nv.info._Z3mulPiS_S_S_S_iii,"",@"SHT_CUDA_INFO"
	.sectionflags	@""
	.align	4


	//----- nvinfo : EIATTR_CUDA_API_VERSION
	.align		4
        /*0000*/ 	.byte	0x04, 0x37
        /*0002*/ 	.short	(.L_7 - .L_6)
.L_6:
        /*0004*/ 	.word	0x00000082


	//----- nvinfo : EIATTR_KPARAM_INFO
	.align		4
.L_7:
        /*0008*/ 	.byte	0x04, 0x17
        /*000a*/ 	.short	(.L_9 - .L_8)
.L_8:
        /*000c*/ 	.word	0x00000000
        /*0010*/ 	.short	0x0007
        /*0012*/ 	.short	0x0030
        /*0014*/ 	.byte	0x00, 0xf0, 0x11, 0x00


	//----- nvinfo : EIATTR_KPARAM_INFO
	.align		4
.L_9:
        /*0018*/ 	.byte	0x04, 0x17
        /*001a*/ 	.short	(.L_11 - .L_10)
.L_10:
        /*001c*/ 	.word	0x00000000
        /*0020*/ 	.short	0x0006
        /*0022*/ 	.short	0x002c
        /*0024*/ 	.byte	0x00, 0xf0, 0x11, 0x00


	//----- nvinfo : EIATTR_KPARAM_INFO
	.align		4
.L_11:
        /*0028*/ 	.byte	0x04, 0x17
        /*002a*/ 	.short	(.L_13 - .L_12)
.L_12:
        /*002c*/ 	.word	0x00000000
        /*0030*/ 	.short	0x0005
        /*0032*/ 	.short	0x0028
        /*0034*/ 	.byte	0x00, 0xf0, 0x11, 0x00


	//----- nvinfo : EIATTR_KPARAM_INFO
	.align		4
.L_13:
        /*0038*/ 	.byte	0x04, 0x17
        /*003a*/ 	.short	(.L_15 - .L_14)
.L_14:
        /*003c*/ 	.word	0x00000000
        /*0040*/ 	.short	0x0004
        /*0042*/ 	.short	0x0020
        /*0044*/ 	.byte	0x00, 0xf5, 0x21, 0x00


	//----- nvinfo : EIATTR_KPARAM_INFO
	.align		4
.L_15:
        /*0048*/ 	.byte	0x04, 0x17
        /*004a*/ 	.short	(.L_17 - .L_16)
.L_16:
        /*004c*/ 	.word	0x00000000
        /*0050*/ 	.short	0x0003
        /*0052*/ 	.short	0x0018
        /*0054*/ 	.byte	0x00, 0xf5, 0x21, 0x00


	//----- nvinfo : EIATTR_KPARAM_INFO
	.align		4
.L_17:
        /*0058*/ 	.byte	0x04, 0x17
        /*005a*/ 	.short	(.L_19 - .L_18)
.L_18:
        /*005c*/ 	.word	0x00000000
        /*0060*/ 	.short	0x0002
        /*0062*/ 	.short	0x0010
        /*0064*/ 	.byte	0x00, 0xf5, 0x21, 0x00


	//----- nvinfo : EIATTR_KPARAM_INFO
	.align		4
.L_19:
        /*0068*/ 	.byte	0x04, 0x17
        /*006a*/ 	.short	(.L_21 - .L_20)
.L_20:
        /*006c*/ 	.word	0x00000000
        /*0070*/ 	.short	0x0001
        /*0072*/ 	.short	0x0008
        /*0074*/ 	.byte	0x00, 0xf5, 0x21, 0x00


	//----- nvinfo : EIATTR_KPARAM_INFO
	.align		4
.L_21:
        /*0078*/ 	.byte	0x04, 0x17
        /*007a*/ 	.short	(.L_23 - .L_22)
.L_22:
        /*007c*/ 	.word	0x00000000
        /*0080*/ 	.short	0x0000
        /*0082*/ 	.short	0x0000
        /*0084*/ 	.byte	0x00, 0xf5, 0x21, 0x00


	//----- nvinfo : EIATTR_SPARSE_MMA_MASK
	.align		4
.L_23:
        /*0088*/ 	.byte	0x03, 0x50
        /*008a*/ 	.short	0x0000


	//----- nvinfo : EIATTR_MAXREG_COUNT
	.align		4
        /*008c*/ 	.byte	0x03, 0x1b
        /*008e*/ 	.short	0x00ff


	//----- nvinfo : EIATTR_MERCURY_ISA_VERSION
	.align		4
        /*0090*/ 	.byte	0x03, 0x5f
        /*0092*/ 	.short	0x0101


	//----- nvinfo : EIATTR_VRC_CTA_INIT_COUNT
	.align		4
        /*0094*/ 	.byte	0x02, 0x4a
	.zero		1
	.zero		1


	//----- nvinfo : EIATTR_EXIT_INSTR_OFFSETS
	.align		4
        /*0098*/ 	.byte	0x04, 0x1c
        /*009a*/ 	.short	(.L_25 - .L_24)


	//   ....[0]....
.L_24:
        /*009c*/ 	.word	0x00000070


	//   ....[1]....
        /*00a0*/ 	.word	0x00000e60


	//----- nvinfo : EIATTR_CRS_STACK_SIZE
	.align		4
.L_25:
        /*00a4*/ 	.byte	0x04, 0x1e
        /*00a6*/ 	.short	(.L_27 - .L_26)
.L_26:
        /*00a8*/ 	.word	0x00000000


	//----- nvinfo : EIATTR_CBANK_PARAM_SIZE
	.align		4
.L_27:
        /*00ac*/ 	.byte	0x03, 0x19
        /*00ae*/ 	.short	0x0034


	//----- nvinfo : EIATTR_PARAM_CBANK
	.align		4
        /*00b0*/ 	.byte	0x04, 0x0a
        /*00b2*/ 	.short	(.L_29 - .L_28)
	.align		4
.L_28:
        /*00b4*/ 	.word	index@(.nv.constant0._Z3mulPiS_S_S_S_iii)
        /*00b8*/ 	.short	0x0380
        /*00ba*/ 	.short	0x0034


	//----- nvinfo : EIATTR_SW_WAR
	.align		4
.L_29:
        /*00bc*/ 	.byte	0x04, 0x36
        /*00be*/ 	.short	(.L_31 - .L_30)
.L_30:
        /*00c0*/ 	.word	0x00000008
.L_31:


//--------------------- .nv.callgraph             --------------------------
	.section	.nv.callgraph,"",@"SHT_CUDA_CALLGRAPH"
	.align	4
	.sectionentsize	8
	.align		4
        /*0000*/ 	.word	0x00000000
	.align		4
        /*0004*/ 	.word	0xffffffff
	.align		4
        /*0008*/ 	.word	0x00000000
	.align		4
        /*000c*/ 	.word	0xfffffffe
	.align		4
        /*0010*/ 	.word	0x00000000
	.align		4
        /*0014*/ 	.word	0xfffffffd
	.align		4
        /*0018*/ 	.word	0x00000000
	.align		4
        /*001c*/ 	.word	0xfffffffc


//--------------------- .text._Z3mulPiS_S_S_S_iii --------------------------
	.section	.text._Z3mulPiS_S_S_S_iii,"ax",@progbits
	.align	128
        .global         _Z3mulPiS_S_S_S_iii
        .type           _Z3mulPiS_S_S_S_iii,@function
        .size           _Z3mulPiS_S_S_S_iii,(.L_x_11 - _Z3mulPiS_S_S_S_iii)
        .other          _Z3mulPiS_S_S_S_iii,@"STO_CUDA_ENTRY STV_DEFAULT"
_Z3mulPiS_S_S_S_iii:
.text._Z3mulPiS_S_S_S_iii:
[----:B------:R-:W-:Y:S01]  /*0000*/  LDC R1, c[0x0][0x37c] ;  /* 0x0000df00ff017b82 */ /* 0x000fe20000000800 */
[----:B------:R-:W0:Y:S01]  /*0010*/  S2R R0, SR_TID.X ;  /* 0x0000000000007919 */ /* 0x000e220000002100 */
[----:B------:R-:W0:Y:S01]  /*0020*/  LDCU UR4, c[0x0][0x360] ;  /* 0x00006c00ff0477ac */ /* 0x000e220008000800 */
[----:B------:R-:W0:Y:S01]  /*0030*/  S2R R3, SR_CTAID.X ;  /* 0x0000000000037919 */ /* 0x000e220000002500 */
[----:B------:R-:W1:Y:S01]  /*0040*/  LDCU UR5, c[0x0][0x3a8] ;  /* 0x00007500ff0577ac */ /* 0x000e620008000800 */
[----:B0-----:R-:W-:-:S05]  /*0050*/  IMAD R0, R3, UR4, R0 ;  /* 0x0000000403007c24 */ /* 0x001fca000f8e0200 */
[----:B-1----:R-:W-:-:S13]  /*0060*/  ISETP.GE.AND P0, PT, R0, UR5, PT ;  /* 0x0000000500007c0c */ /* 0x002fda000bf06270 */
[----:B------:R-:W-:Y:S05]  /*0070*/  @P0 EXIT ;  /* 0x000000000000094d */ /* 0x000fea0003800000 */
[----:B------:R-:W0:Y:S01]  /*0080*/  LDC.64 R2, c[0x0][0x398] ;  /* 0x0000e600ff027b82 */ /* 0x000e220000000a00 */
[----:B------:R-:W1:Y:S01]  /*0090*/  LDCU.64 UR4, c[0x0][0x358] ;  /* 0x00006b00ff0477ac */ /* 0x000e620008000a00 */
[----:B0-----:R-:W-:-:S05]  /*00a0*/  IMAD.WIDE R2, R0, 0x4, R2 ;  /* 0x0000000400027825 */ /* 0x001fca00078e0202 */
[----:B-1----:R-:W2:Y:S04]  /*00b0*/  LDG.E R4, desc[UR4][R2.64] ;  /* 0x0000000402047981 */ /* 0x002ea8000c1e1900 */
[----:B------:R-:W2:Y:S01]  /*00c0*/  LDG.E R5, desc[UR4][R2.64+0x4] ;  /* 0x0000040402057981 */ /* 0x000ea2000c1e1900 */
[----:B------:R-:W-:Y:S01]  /*00d0*/  BSSY.RECONVERGENT B0, `(.L_x_0) ;  /* 0x00000d5000007945 */ /* 0x000fe20003800200 */
[----:B------:R-:W-:Y:S01]  /*00e0*/  HFMA2 R22, -RZ, RZ, 0, 0 ;  /* 0x00000000ff167431 */ /* 0x000fe200000001ff */
[----:B--2---:R-:W-:-:S13]  /*00f0*/  ISETP.GE.AND P0, PT, R4, R5, PT ;  /* 0x000000050400720c */ /* 0x004fda0003f06270 */
[----:B------:R-:W-:Y:S05]  /*0100*/  @P0 BRA `(.L_x_1) ;  /* 0x0000000c00440947 */ /* 0x000fea0003800000 */
[----:B------:R-:W-:Y:S01]  /*0110*/  MOV R3, R4 ;  /* 0x0000000400037202 */ /* 0x000fe20000000f00 */
[----:B------:R-:W-:Y:S01]  /*0120*/  BSSY.RECONVERGENT B1, `(.L_x_2) ;  /* 0x0000069000017945 */ /* 0x000fe20003800200 */
[----:B------:R-:W-:Y:S02]  /*0130*/  MOV R22, RZ ;  /* 0x000000ff00167202 */ /* 0x000fe40000000f00 */
[----:B------:R-:W-:-:S04]  /*0140*/  VIADDMNMX R2, R3, 0x1, R5, !PT ;  /* 0x0000000103027846 */ /* 0x000fc80007800105 */
[CC--:B------:R-:W-:Y:S02]  /*0150*/  IADD3 R4, PT, PT, -R3.reuse, R2.reuse, RZ ;  /* 0x0000000203047210 */ /* 0x0c0fe40007ffe1ff */
[----:B------:R-:W-:Y:S02]  /*0160*/  IADD3 R2, PT, PT, R3, -R2, RZ ;  /* 0x8000000203027210 */ /* 0x000fe40007ffe0ff */
[----:B------:R-:W-:Y:S02]  /*0170*/  LOP3.LUT R5, R4, 0xf, RZ, 0xc0, !PT ;  /* 0x0000000f04057812 */ /* 0x000fe400078ec0ff */
[----:B------:R-:W-:Y:S02]  /*0180*/  ISETP.GT.U32.AND P1, PT, R2, -0x10, PT ;  /* 0xfffffff00200780c */ /* 0x000fe40003f24070 */
[----:B------:R-:W-:-:S11]  /*0190*/  ISETP.NE.AND P0, PT, R5, RZ, PT ;  /* 0x000000ff0500720c */ /* 0x000fd60003f05270 */
[----:B------:R-:W-:Y:S05]  /*01a0*/  @P1 BRA `(.L_x_3) ;  /* 0x0000000400801947 */ /* 0x000fea0003800000 */
[----:B------:R-:W0:Y:S01]  /*01b0*/  LDC.64 R12, c[0x0][0x380] ;  /* 0x0000e000ff0c7b82 */ /* 0x000e220000000a00 */
[----:B------:R-:W-:Y:S02]  /*01c0*/  LOP3.LUT R2, R4, 0xfffffff0, RZ, 0xc0, !PT ;  /* 0xfffffff004027812 */ /* 0x000fe400078ec0ff */
[----:B------:R-:W-:Y:S02]  /*01d0*/  MOV R22, RZ ;  /* 0x000000ff00167202 */ /* 0x000fe40000000f00 */
[----:B------:R-:W-:-:S03]  /*01e0*/  IADD3 R2, PT, PT, -R2, RZ, RZ ;  /* 0x000000ff02027210 */ /* 0x000fc60007ffe1ff */
[----:B------:R-:W1:Y:S01]  /*01f0*/  LDC.64 R14, c[0x0][0x390] ;  /* 0x0000e400ff0e7b82 */ /* 0x000e620000000a00 */
[----:B0-----:R-:W-:-:S04]  /*0200*/  IADD3 R12, P1, PT, R12, 0x20, RZ ;  /* 0x000000200c0c7810 */ /* 0x001fc80007f3e0ff */
[----:B------:R-:W-:Y:S02]  /*0210*/  IADD3.X R13, PT, PT, RZ, R13, RZ, P1, !PT ;  /* 0x0000000dff0d7210 */ /* 0x000fe40000ffe4ff */
[----:B-1----:R-:W-:-:S04]  /*0220*/  IADD3 R14, P2, PT, R14, 0x20, RZ ;  /* 0x000000200e0e7810 */ /* 0x002fc80007f5e0ff */
[----:B------:R-:W-:-:S09]  /*0230*/  IADD3.X R15, PT, PT, RZ, R15, RZ, P2, !PT ;  /* 0x0000000fff0f7210 */ /* 0x000fd200017fe4ff */
.L_x_4:
[C---:B------:R-:W-:Y:S01]  /*0240*/  IMAD.WIDE R20, R3.reuse, 0x4, R14 ;  /* 0x0000000403147825 */ /* 0x040fe200078e020e */
[----:B------:R-:W0:Y:S04]  /*0250*/  LDC.64 R16, c[0x0][0x388] ;  /* 0x0000e200ff107b82 */ /* 0x000e280000000a00 */
[----:B------:R-:W0:Y:S04]  /*0260*/  LDG.E R19, desc[UR4][R20.64+-0x20] ;  /* 0xffffe00414137981 */ /* 0x000e28000c1e1900 */
[----:B------:R-:W2:Y:S04]  /*0270*/  LDG.E R29, desc[UR4][R20.64+-0x1c] ;  /* 0xffffe404141d7981 */ /* 0x000ea8000c1e1900 */
[----:B------:R-:W3:Y:S01]  /*0280*/  LDG.E R9, desc[UR4][R20.64+-0x18] ;  /* 0xffffe80414097981 */ /* 0x000ee2000c1e1900 */
[----:B------:R-:W-:-:S03]  /*0290*/  IMAD.WIDE R26, R3, 0x4, R12 ;  /* 0x00000004031a7825 */ /* 0x000fc600078e020c */
[----:B------:R-:W4:Y:S04]  /*02a0*/  LDG.E R7, desc[UR4][R20.64+-0x14] ;  /* 0xffffec0414077981 */ /* 0x000f28000c1e1900 */
[----:B------:R-:W5:Y:S04]  /*02b0*/  LDG.E R25, desc[UR4][R26.64+-0x1c] ;  /* 0xffffe4041a197981 */ /* 0x000f68000c1e1900 */
[----:B------:R-:W5:Y:S04]  /*02c0*/  LDG.E R24, desc[UR4][R20.64+-0x10] ;  /* 0xfffff00414187981 */ /* 0x000f68000c1e1900 */
[----:B------:R-:W5:Y:S04]  /*02d0*/  LDG.E R23, desc[UR4][R20.64+-0xc] ;  /* 0xfffff40414177981 */ /* 0x000f68000c1e1900 */
[----:B------:R-:W5:Y:S01]  /*02e0*/  LDG.E R11, desc[UR4][R26.64+-0x18] ;  /* 0xffffe8041a0b7981 */ /* 0x000f62000c1e1900 */
[----:B0-----:R-:W-:-:S06]  /*02f0*/  IMAD.WIDE R18, R19, 0x4, R16 ;  /* 0x0000000413127825 */ /* 0x001fcc00078e0210 */
[----:B------:R-:W5:Y:S04]  /*0300*/  LDG.E R18, desc[UR4][R18.64] ;  /* 0x0000000412127981 */ /* 0x000f68000c1e1900 */
[----:B------:R-:W5:Y:S01]  /*0310*/  LDG.E R19, desc[UR4][R26.64+-0x20] ;  /* 0xffffe0041a137981 */ /* 0x000f62000c1e1900 */
[----:B--2---:R-:W-:-:S05]  /*0320*/  IMAD.WIDE R28, R29, 0x4, R16 ;  /* 0x000000041d1c7825 */ /* 0x004fca00078e0210 */
[----:B------:R-:W2:Y:S01]  /*0330*/  LDG.E R10, desc[UR4][R28.64] ;  /* 0x000000041c0a7981 */ /* 0x000ea2000c1e1900 */
[----:B---3--:R-:W-:-:S06]  /*0340*/  IMAD.WIDE R8, R9, 0x4, R16 ;  /* 0x0000000409087825 */ /* 0x008fcc00078e0210 */
[----:B------:R-:W3:Y:S01]  /*0350*/  LDG.E R8, desc[UR4][R8.64] ;  /* 0x0000000408087981 */ /* 0x000ee2000c1e1900 */
[----:B----4-:R-:W-:-:S03]  /*0360*/  IMAD.WIDE R6, R7, 0x4, R16 ;  /* 0x0000000407067825 */ /* 0x010fc600078e0210 */
[----:B------:R-:W4:Y:S04]  /*0370*/  LDG.E R29, desc[UR4][R20.64+-0x8] ;  /* 0xfffff804141d7981 */ /* 0x000f28000c1e1900 */
[----:B------:R-:W4:Y:S04]  /*0380*/  LDG.E R6, desc[UR4][R6.64] ;  /* 0x0000000406067981 */ /* 0x000f28000c1e1900 */
[----:B------:R-:W4:Y:S04]  /*0390*/  LDG.E R9, desc[UR4][R20.64+-0x4] ;  /* 0xfffffc0414097981 */ /* 0x000f28000c1e1900 */
[----:B------:R-:W4:Y:S01]  /*03a0*/  LDG.E R7, desc[UR4][R20.64] ;  /* 0x0000000414077981 */ /* 0x000f22000c1e1900 */
[----:B-----5:R-:W-:-:S03]  /*03b0*/  IMAD R18, R19, R18, R22 ;  /* 0x0000001213127224 */ /* 0x020fc600078e0216 */
[----:B------:R-:W5:Y:S01]  /*03c0*/  LDG.E R19, desc[UR4][R26.64+-0x14] ;  /* 0xffffec041a137981 */ /* 0x000f62000c1e1900 */
[----:B--2---:R-:W-:Y:S02]  /*03d0*/  IMAD R10, R25, R10, R18 ;  /* 0x0000000a190a7224 */ /* 0x004fe400078e0212 */
[--C-:B------:R-:W-:Y:S01]  /*03e0*/  IMAD.WIDE R24, R24, 0x4, R16.reuse ;  /* 0x0000000418187825 */ /* 0x100fe200078e0210 */
[----:B------:R-:W2:Y:S05]  /*03f0*/  LDG.E R18, desc[UR4][R26.64+-0x10] ;  /* 0xfffff0041a127981 */ /* 0x000eaa000c1e1900 */
[----:B------:R-:W2:Y:S01]  /*0400*/  LDG.E R25, desc[UR4][R24.64] ;  /* 0x0000000418197981 */ /* 0x000ea2000c1e1900 */
[----:B------:R-:W-:-:S04]  /*0410*/  IMAD.WIDE R22, R23, 0x4, R16 ;  /* 0x0000000417167825 */ /* 0x000fc800078e0210 */
[----:B---3--:R-:W-:Y:S02]  /*0420*/  IMAD R8, R11, R8, R10 ;  /* 0x000000080b087224 */ /* 0x008fe400078e020a */
[----:B------:R-:W3:Y:S04]  /*0430*/  LDG.E R11, desc[UR4][R20.64+0x4] ;  /* 0x00000404140b7981 */ /* 0x000ee8000c1e1900 */
[----:B------:R-:W3:Y:S01]  /*0440*/  LDG.E R23, desc[UR4][R22.64] ;  /* 0x0000000416177981 */ /* 0x000ee2000c1e1900 */
[----:B----4-:R-:W-:-:S03]  /*0450*/  IMAD.WIDE R28, R29, 0x4, R16 ;  /* 0x000000041d1c7825 */ /* 0x010fc600078e0210 */
[----:B------:R-:W4:Y:S04]  /*0460*/  LDG.E R24, desc[UR4][R26.64+0x4] ;  /* 0x000004041a187981 */ /* 0x000f28000c1e1900 */
[----:B------:R-:W4:Y:S01]  /*0470*/  LDG.E R22, desc[UR4][R26.64+-0xc] ;  /* 0xfffff4041a167981 */ /* 0x000f22000c1e1900 */
[----:B-----5:R-:W-:-:S03]  /*0480*/  IMAD R6, R19, R6, R8 ;  /* 0x0000000613067224 */ /* 0x020fc600078e0208 */
[----:B------:R-:W5:Y:S01]  /*0490*/  LDG.E R19, desc[UR4][R28.64] ;  /* 0x000000041c137981 */ /* 0x000f62000c1e1900 */
[----:B------:R-:W-:-:S06]  /*04a0*/  IMAD.WIDE R8, R9, 0x4, R16 ;  /* 0x0000000409087825 */ /* 0x000fcc00078e0210 */
[----:B------:R-:W5:Y:S04]  /*04b0*/  LDG.E R8, desc[UR4][R8.64] ;  /* 0x0000000408087981 */ /* 0x000f68000c1e1900 */
[----:B------:R-:W5:Y:S01]  /*04c0*/  LDG.E R28, desc[UR4][R26.64+-0x8] ;  /* 0xfffff8041a1c7981 */ /* 0x000f62000c1e1900 */
[----:B--2---:R-:W-:-:S03]  /*04d0*/  IMAD R18, R18, R25, R6 ;  /* 0x0000001912127224 */ /* 0x004fc600078e0206 */
[----:B------:R-:W2:Y:S04]  /*04e0*/  LDG.E R29, desc[UR4][R20.64+0x1c] ;  /* 0x00001c04141d7981 */ /* 0x000ea8000c1e1900 */
[----:B------:R-:W2:Y:S01]  /*04f0*/  LDG.E R9, desc[UR4][R26.64+-0x4] ;  /* 0xfffffc041a097981 */ /* 0x000ea2000c1e1900 */
[----:B------:R-:W-:-:S03]  /*0500*/  IMAD.WIDE R6, R7, 0x4, R16 ;  /* 0x0000000407067825 */ /* 0x000fc600078e0210 */
[----:B------:R-:W2:Y:S01]  /*0510*/  LDG.E R25, desc[UR4][R20.64+0x14] ;  /* 0x0000140414197981 */ /* 0x000ea2000c1e1900 */
[----:B---3--:R-:W-:-:S03]  /*0520*/  IMAD.WIDE R10, R11, 0x4, R16 ;  /* 0x000000040b0a7825 */ /* 0x008fc600078e0210 */
[----:B------:R-:W3:Y:S01]  /*0530*/  LDG.E R6, desc[UR4][R6.64] ;  /* 0x0000000406067981 */ /* 0x000ee2000c1e1900 */
[----:B----4-:R-:W-:-:S03]  /*0540*/  IMAD R23, R22, R23, R18 ;  /* 0x0000001716177224 */ /* 0x010fc600078e0212 */
[----:B------:R-:W4:Y:S04]  /*0550*/  LDG.E R10, desc[UR4][R10.64] ;  /* 0x000000040a0a7981 */ /* 0x000f28000c1e1900 */
[----:B------:R-:W3:Y:S04]  /*0560*/  LDG.E R22, desc[UR4][R20.64+0x8] ;  /* 0x0000080414167981 */ /* 0x000ee8000c1e1900 */
[----:B------:R-:W4:Y:S04]  /*0570*/  LDG.E R7, desc[UR4][R26.64] ;  /* 0x000000041a077981 */ /* 0x000f28000c1e1900 */
[----:B------:R-:W4:Y:S04]  /*0580*/  LDG.E R18, desc[UR4][R20.64+0xc] ;  /* 0x00000c0414127981 */ /* 0x000f28000c1e1900 */
[----:B------:R-:W4:Y:S01]  /*0590*/  LDG.E R11, desc[UR4][R26.64+0x18] ;  /* 0x000018041a0b7981 */ /* 0x000f22000c1e1900 */
[----:B-----5:R-:W-:-:S03]  /*05a0*/  IMAD R19, R28, R19, R23 ;  /* 0x000000131c137224 */ /* 0x020fc600078e0217 */
[----:B------:R-:W5:Y:S01]  /*05b0*/  LDG.E R23, desc[UR4][R20.64+0x10] ;  /* 0x0000100414177981 */ /* 0x000f62000c1e1900 */
[----:B--2---:R-:W-:-:S03]  /*05c0*/  IMAD R8, R9, R8, R19 ;  /* 0x0000000809087224 */ /* 0x004fc600078e0213 */
[----:B------:R3:W2:Y:S04]  /*05d0*/  LDG.E R19, desc[UR4][R20.64+0x18] ;  /* 0x0000180414137981 */ /* 0x0006a8000c1e1900 */
[----:B------:R-:W2:Y:S01]  /*05e0*/  LDG.E R9, desc[UR4][R26.64+0x10] ;  /* 0x000010041a097981 */ /* 0x000ea2000c1e1900 */
[----:B---3--:R-:W-:-:S04]  /*05f0*/  IMAD.WIDE R20, R22, 0x4, R16 ;  /* 0x0000000416147825 */ /* 0x008fc800078e0210 */
[----:B----4-:R-:W-:Y:S02]  /*0600*/  IMAD R7, R7, R6, R8 ;  /* 0x0000000607077224 */ /* 0x010fe400078e0208 */
[----:B------:R-:W3:Y:S02]  /*0610*/  LDG.E R8, desc[UR4][R26.64+0xc] ;  /* 0x00000c041a087981 */ /* 0x000ee4000c1e1900 */
[----:B------:R-:W-:Y:S02]  /*0620*/  IMAD R6, R24, R10, R7 ;  /* 0x0000000a18067224 */ /* 0x000fe400078e0207 */
[----:B------:R-:W4:Y:S04]  /*0630*/  LDG.E R7, desc[UR4][R26.64+0x8] ;  /* 0x000008041a077981 */ /* 0x000f28000c1e1900 */
[----:B------:R-:W3:Y:S04]  /*0640*/  LDG.E R10, desc[UR4][R26.64+0x14] ;  /* 0x000014041a0a7981 */ /* 0x000ee8000c1e1900 */
[----:B------:R-:W3:Y:S01]  /*0650*/  LDG.E R26, desc[UR4][R26.64+0x1c] ;  /* 0x00001c041a1a7981 */ /* 0x000ee2000c1e1900 */
[----:B------:R-:W-:-:S06]  /*0660*/  IMAD.WIDE R24, R25, 0x4, R16 ;  /* 0x0000000419187825 */ /* 0x000fcc00078e0210 */
[----:B------:R-:W3:Y:S04]  /*0670*/  LDG.E R25, desc[UR4][R24.64] ;  /* 0x0000000418197981 */ /* 0x000ee8000c1e1900 */
[----:B------:R0:W4:Y:S02]  /*0680*/  LDG.E R27, desc[UR4][R20.64] ;  /* 0x00000004141b7981 */ /* 0x000124000c1e1900 */
[----:B0-----:R-:W-:-:S06]  /*0690*/  IMAD.WIDE R20, R18, 0x4, R16 ;  /* 0x0000000412147825 */ /* 0x001fcc00078e0210 */
[----:B------:R-:W3:Y:S01]  /*06a0*/  LDG.E R21, desc[UR4][R20.64] ;  /* 0x0000000414157981 */ /* 0x000ee2000c1e1900 */
[----:B-----5:R-:W-:-:S06]  /*06b0*/  IMAD.WIDE R22, R23, 0x4, R16 ;  /* 0x0000000417167825 */ /* 0x020fcc00078e0210 */
[----:B------:R-:W5:Y:S01]  /*06c0*/  LDG.E R22, desc[UR4][R22.64] ;  /* 0x0000000416167981 */ /* 0x000f62000c1e1900 */
[----:B--2---:R-:W-:-:S04]  /*06d0*/  IMAD.WIDE R18, R19, 0x4, R16 ;  /* 0x0000000413127825 */ /* 0x004fc800078e0210 */
[----:B------:R-:W-:Y:S02]  /*06e0*/  IMAD.WIDE R16, R29, 0x4, R16 ;  /* 0x000000041d107825 */ /* 0x000fe400078e0210 */
[----:B------:R-:W2:Y:S04]  /*06f0*/  LDG.E R18, desc[UR4][R18.64] ;  /* 0x0000000412127981 */ /* 0x000ea8000c1e1900 */
[----:B------:R-:W2:Y:S01]  /*0700*/  LDG.E R16, desc[UR4][R16.64] ;  /* 0x0000000410107981 */ /* 0x000ea2000c1e1900 */
[----:B------:R-:W-:-:S04]  /*0710*/  IADD3 R2, PT, PT, R2, 0x10, RZ ;  /* 0x0000001002027810 */ /* 0x000fc80007ffe0ff */
[----:B------:R-:W-:Y:S02]  /*0720*/  ISETP.NE.AND P1, PT, R2, RZ, PT ;  /* 0x000000ff0200720c */ /* 0x000fe40003f25270 */
[----:B------:R-:W-:Y:S01]  /*0730*/  IADD3 R3, PT, PT, R3, 0x10, RZ ;  /* 0x0000001003037810 */ /* 0x000fe20007ffe0ff */
[----:B----4-:R-:W-:-:S04]  /*0740*/  IMAD R6, R7, R27, R6 ;  /* 0x0000001b07067224 */ /* 0x010fc800078e0206 */
[----:B---3--:R-:W-:-:S04]  /*0750*/  IMAD R6, R8, R21, R6 ;  /* 0x0000001508067224 */ /* 0x008fc800078e0206 */
[----:B-----5:R-:W-:-:S04]  /*0760*/  IMAD R6, R9, R22, R6 ;  /* 0x0000001609067224 */ /* 0x020fc800078e0206 */
[----:B------:R-:W-:-:S04]  /*0770*/  IMAD R6, R10, R25, R6 ;  /* 0x000000190a067224 */ /* 0x000fc800078e0206 */
[----:B--2---:R-:W-:-:S04]  /*0780*/  IMAD R11, R11, R18, R6 ;  /* 0x000000120b0b7224 */ /* 0x004fc800078e0206 */
[----:B------:R-:W-:Y:S01]  /*0790*/  IMAD R22, R26, R16, R11 ;  /* 0x000000101a167224 */ /* 0x000fe200078e020b */
[----:B------:R-:W-:Y:S06]  /*07a0*/  @P1 BRA `(.L_x_4) ;  /* 0xfffffff800a41947 */ /* 0x000fec000383ffff */
.L_x_3:
[----:B------:R-:W-:Y:S05]  /*07b0*/  BSYNC.RECONVERGENT B1 ;  /* 0x0000000000017941 */ /* 0x000fea0003800200 */
.L_x_2:
[----:B------:R-:W-:Y:S05]  /*07c0*/  @!P0 BRA `(.L_x_1) ;  /* 0x0000000400948947 */ /* 0x000fea0003800000 */
[----:B------:R-:W-:Y:S01]  /*07d0*/  ISETP.GE.U32.AND P0, PT, R5, 0x8, PT ;  /* 0x000000080500780c */ /* 0x000fe20003f06070 */
[----:B------:R-:W-:Y:S01]  /*07e0*/  BSSY.RECONVERGENT B1, `(.L_x_5) ;  /* 0x0000032000017945 */ /* 0x000fe20003800200 */
[----:B------:R-:W-:-:S04]  /*07f0*/  LOP3.LUT R25, R4, 0x7, RZ, 0xc0, !PT ;  /* 0x0000000704197812 */ /* 0x000fc800078ec0ff */
[----:B------:R-:W-:-:S07]  /*0800*/  ISETP.NE.AND P1, PT, R25, RZ, PT ;  /* 0x000000ff1900720c */ /* 0x000fce0003f25270 */
[----:B------:R-:W-:Y:S06]  /*0810*/  @!P0 BRA `(.L_x_6) ;  /* 0x0000000000b88947 */ /* 0x000fec0003800000 */
[----:B------:R-:W0:Y:S08]  /*0820*/  LDC.64 R18, c[0x0][0x390] ;  /* 0x0000e400ff127b82 */ /* 0x000e300000000a00 */
[----:B------:R-:W1:Y:S08]  /*0830*/  LDC.64 R8, c[0x0][0x388] ;  /* 0x0000e200ff087b82 */ /* 0x000e700000000a00 */
[----:B------:R-:W2:Y:S01]  /*0840*/  LDC.64 R6, c[0x0][0x380] ;  /* 0x0000e000ff067b82 */ /* 0x000ea20000000a00 */
[----:B0-----:R-:W-:-:S05]  /*0850*/  IMAD.WIDE R18, R3, 0x4, R18 ;  /* 0x0000000403127825 */ /* 0x001fca00078e0212 */
[----:B------:R-:W1:Y:S04]  /*0860*/  LDG.E R29, desc[UR4][R18.64] ;  /* 0x00000004121d7981 */ /* 0x000e68000c1e1900 */
[----:B------:R-:W3:Y:S04]  /*0870*/  LDG.E R27, desc[UR4][R18.64+0x4] ;  /* 0x00000404121b7981 */ /* 0x000ee8000c1e1900 */
[----:B------:R-:W4:Y:S04]  /*0880*/  LDG.E R23, desc[UR4][R18.64+0x8] ;  /* 0x0000080412177981 */ /* 0x000f28000c1e1900 */
[----:B------:R-:W5:Y:S04]  /*0890*/  LDG.E R11, desc[UR4][R18.64+0xc] ;  /* 0x00000c04120b7981 */ /* 0x000f68000c1e1900 */
[----:B------:R-:W5:Y:S04]  /*08a0*/  LDG.E R13, desc[UR4][R18.64+0x10] ;  /* 0x00001004120d7981 */ /* 0x000f68000c1e1900 */
[----:B------:R-:W5:Y:S04]  /*08b0*/  LDG.E R15, desc[UR4][R18.64+0x14] ;  /* 0x00001404120f7981 */ /* 0x000f68000c1e1900 */
[----:B------:R-:W5:Y:S04]  /*08c0*/  LDG.E R17, desc[UR4][R18.64+0x18] ;  /* 0x0000180412117981 */ /* 0x000f68000c1e1900 */
[----:B------:R4:W5:Y:S01]  /*08d0*/  LDG.E R21, desc[UR4][R18.64+0x1c] ;  /* 0x00001c0412157981 */ /* 0x000962000c1e1900 */
[----:B--2---:R-:W-:-:S05]  /*08e0*/  IMAD.WIDE R6, R3, 0x4, R6 ;  /* 0x0000000403067825 */ /* 0x004fca00078e0206 */
[----:B------:R-:W2:Y:S04]  /*08f0*/  LDG.E R2, desc[UR4][R6.64] ;  /* 0x0000000406027981 */ /* 0x000ea8000c1e1900 */
[----:B------:R-:W2:Y:S01]  /*0900*/  LDG.E R24, desc[UR4][R6.64+0x8] ;  /* 0x0000080406187981 */ /* 0x000ea2000c1e1900 */
[----:B-1----:R-:W-:-:S04]  /*0910*/  IMAD.WIDE R28, R29, 0x4, R8 ;  /* 0x000000041d1c7825 */ /* 0x002fc800078e0208 */
[--C-:B---3--:R-:W-:Y:S01]  /*0920*/  IMAD.WIDE R26, R27, 0x4, R8.reuse ;  /* 0x000000041b1a7825 */ /* 0x108fe200078e0208 */
[----:B------:R-:W2:Y:S03]  /*0930*/  LDG.E R5, desc[UR4][R28.64] ;  /* 0x000000041c057981 */ /* 0x000ea6000c1e1900 */
[--C-:B----4-:R-:W-:Y:S01]  /*0940*/  IMAD.WIDE R18, R23, 0x4, R8.reuse ;  /* 0x0000000417127825 */ /* 0x110fe200078e0208 */
[----:B------:R-:W3:Y:S04]  /*0950*/  LDG.E R20, desc[UR4][R26.64] ;  /* 0x000000041a147981 */ /* 0x000ee8000c1e1900 */
[----:B------:R-:W3:Y:S01]  /*0960*/  LDG.E R23, desc[UR4][R6.64+0x4] ;  /* 0x0000040406177981 */ /* 0x000ee2000c1e1900 */
[----:B-----5:R-:W-:-:S03]  /*0970*/  IMAD.WIDE R10, R11, 0x4, R8 ;  /* 0x000000040b0a7825 */ /* 0x020fc600078e0208 */
[----:B------:R-:W4:Y:S01]  /*0980*/  LDG.E R19, desc[UR4][R18.64] ;  /* 0x0000000412137981 */ /* 0x000f22000c1e1900 */
[----:B------:R-:W-:-:S03]  /*0990*/  IMAD.WIDE R12, R13, 0x4, R8 ;  /* 0x000000040d0c7825 */ /* 0x000fc600078e0208 */
[----:B------:R-:W5:Y:S01]  /*09a0*/  LDG.E R11, desc[UR4][R10.64] ;  /* 0x000000040a0b7981 */ /* 0x000f62000c1e1900 */
[----:B------:R-:W-:-:S03]  /*09b0*/  IMAD.WIDE R14, R15, 0x4, R8 ;  /* 0x000000040f0e7825 */ /* 0x000fc600078e0208 */
[----:B------:R-:W5:Y:S01]  /*09c0*/  LDG.E R28, desc[UR4][R6.64+0xc] ;  /* 0x00000c04061c7981 */ /* 0x000f62000c1e1900 */
[----:B------:R-:W-:-:S03]  /*09d0*/  IMAD.WIDE R16, R17, 0x4, R8 ;  /* 0x0000000411107825 */ /* 0x000fc600078e0208 */
[----:B------:R-:W5:Y:S04]  /*09e0*/  LDG.E R12, desc[UR4][R12.64] ;  /* 0x000000040c0c7981 */ /* 0x000f68000c1e1900 */
[----:B------:R-:W5:Y:S01]  /*09f0*/  LDG.E R29, desc[UR4][R6.64+0x10] ;  /* 0x00001004061d7981 */ /* 0x000f62000c1e1900 */
[----:B------:R-:W-:-:S03]  /*0a00*/  IMAD.WIDE R8, R21, 0x4, R8 ;  /* 0x0000000415087825 */ /* 0x000fc600078e0208 */
[----:B------:R-:W5:Y:S04]  /*0a10*/  LDG.E R15, desc[UR4][R14.64] ;  /* 0x000000040e0f7981 */ /* 0x000f68000c1e1900 */
[----:B------:R-:W5:Y:S04]  /*0a20*/  LDG.E R26, desc[UR4][R6.64+0x14] ;  /* 0x00001404061a7981 */ /* 0x000f68000c1e1900 */
[----:B------:R-:W5:Y:S04]  /*0a30*/  LDG.E R16, desc[UR4][R16.64] ;  /* 0x0000000410107981 */ /* 0x000f68000c1e1900 */
[----:B------:R-:W5:Y:S04]  /*0a40*/  LDG.E R21, desc[UR4][R6.64+0x18] ;  /* 0x0000180406157981 */ /* 0x000f68000c1e1900 */
[----:B------:R-:W5:Y:S04]  /*0a50*/  LDG.E R10, desc[UR4][R6.64+0x1c] ;  /* 0x00001c04060a7981 */ /* 0x000f68000c1e1900 */
[----:B------:R-:W5:Y:S01]  /*0a60*/  LDG.E R8, desc[UR4][R8.64] ;  /* 0x0000000408087981 */ /* 0x000f62000c1e1900 */
[----:B------:R-:W-:Y:S01]  /*0a70*/  IADD3 R3, PT, PT, R3, 0x8, RZ ;  /* 0x0000000803037810 */ /* 0x000fe20007ffe0ff */
[----:B--2---:R-:W-:-:S04]  /*0a80*/  IMAD R2, R2, R5, R22 ;  /* 0x0000000502027224 */ /* 0x004fc800078e0216 */
[----:B---3--:R-:W-:-:S04]  /*0a90*/  IMAD R2, R23, R20, R2 ;  /* 0x0000001417027224 */ /* 0x008fc800078e0202 */
[----:B----4-:R-:W-:-:S04]  /*0aa0*/  IMAD R2, R24, R19, R2 ;  /* 0x0000001318027224 */ /* 0x010fc800078e0202 */
[----:B-----5:R-:W-:-:S04]  /*0ab0*/  IMAD R2, R28, R11, R2 ;  /* 0x0000000b1c027224 */ /* 0x020fc800078e0202 */
[----:B------:R-:W-:-:S04]  /*0ac0*/  IMAD R2, R29, R12, R2 ;  /* 0x0000000c1d027224 */ /* 0x000fc800078e0202 */
[----:B------:R-:W-:-:S04]  /*0ad0*/  IMAD R2, R26, R15, R2 ;  /* 0x0000000f1a027224 */ /* 0x000fc800078e0202 */
[----:B------:R-:W-:-:S04]  /*0ae0*/  IMAD R21, R21, R16, R2 ;  /* 0x0000001015157224 */ /* 0x000fc800078e0202 */
[----:B------:R-:W-:-:S07]  /*0af0*/  IMAD R22, R10, R8, R21 ;  /* 0x000000080a167224 */ /* 0x000fce00078e0215 */
.L_x_6:
[----:B------:R-:W-:Y:S05]  /*0b00*/  BSYNC.RECONVERGENT B1 ;  /* 0x0000000000017941 */ /* 0x000fea0003800200 */
.L_x_5:
[----:B------:R-:W-:Y:S05]  /*0b10*/  @!P1 BRA `(.L_x_1) ;  /* 0x0000000000c09947 */ /* 0x000fea0003800000 */
[----:B------:R-:W-:Y:S01]  /*0b20*/  ISETP.GE.U32.AND P0, PT, R25, 0x4, PT ;  /* 0x000000041900780c */ /* 0x000fe20003f06070 */
[----:B------:R-:W-:Y:S01]  /*0b30*/  BSSY.RECONVERGENT B1, `(.L_x_7) ;  /* 0x000001e000017945 */ /* 0x000fe20003800200 */
[----:B------:R-:W-:-:S04]  /*0b40*/  LOP3.LUT R4, R4, 0x3, RZ, 0xc0, !PT ;  /* 0x0000000304047812 */ /* 0x000fc800078ec0ff */
[----:B------:R-:W-:-:S07]  /*0b50*/  ISETP.NE.AND P1, PT, R4, RZ, PT ;  /* 0x000000ff0400720c */ /* 0x000fce0003f25270 */
[----:B------:R-:W-:Y:S06]  /*0b60*/  @!P0 BRA `(.L_x_8) ;  /* 0x0000000000688947 */ /* 0x000fec0003800000 */
[----:B------:R-:W0:Y:S08]  /*0b70*/  LDC.64 R6, c[0x0][0x390] ;  /* 0x0000e400ff067b82 */ /* 0x000e300000000a00 */
[----:B------:R-:W1:Y:S01]  /*0b80*/  LDC.64 R8, c[0x0][0x380] ;  /* 0x0000e000ff087b82 */ /* 0x000e620000000a00 */
[----:B0-----:R-:W-:-:S07]  /*0b90*/  IMAD.WIDE R10, R3, 0x4, R6 ;  /* 0x00000004030a7825 */ /* 0x001fce00078e0206 */
[----:B------:R-:W0:Y:S01]  /*0ba0*/  LDC.64 R6, c[0x0][0x388] ;  /* 0x0000e200ff067b82 */ /* 0x000e220000000a00 */
[----:B------:R-:W0:Y:S04]  /*0bb0*/  LDG.E R13, desc[UR4][R10.64] ;  /* 0x000000040a0d7981 */ /* 0x000e28000c1e1900 */
[----:B------:R-:W2:Y:S04]  /*0bc0*/  LDG.E R15, desc[UR4][R10.64+0x4] ;  /* 0x000004040a0f7981 */ /* 0x000ea8000c1e1900 */
[----:B------:R-:W3:Y:S04]  /*0bd0*/  LDG.E R17, desc[UR4][R10.64+0x8] ;  /* 0x000008040a117981 */ /* 0x000ee8000c1e1900 */
[----:B------:R-:W4:Y:S01]  /*0be0*/  LDG.E R19, desc[UR4][R10.64+0xc] ;  /* 0x00000c040a137981 */ /* 0x000f22000c1e1900 */
[----:B-1----:R-:W-:-:S05]  /*0bf0*/  IMAD.WIDE R8, R3, 0x4, R8 ;  /* 0x0000000403087825 */ /* 0x002fca00078e0208 */
[----:B------:R-:W5:Y:S04]  /*0c00*/  LDG.E R5, desc[UR4][R8.64] ;  /* 0x0000000408057981 */ /* 0x000f68000c1e1900 */
[----:B------:R-:W5:Y:S04]  /*0c10*/  LDG.E R2, desc[UR4][R8.64+0x4] ;  /* 0x0000040408027981 */ /* 0x000f68000c1e1900 */
[----:B------:R-:W5:Y:S01]  /*0c20*/  LDG.E R11, desc[UR4][R8.64+0x8] ;  /* 0x00000804080b7981 */ /* 0x000f62000c1e1900 */
[----:B0-----:R-:W-:-:S04]  /*0c30*/  IMAD.WIDE R12, R13, 0x4, R6 ;  /* 0x000000040d0c7825 */ /* 0x001fc800078e0206 */
[--C-:B--2---:R-:W-:Y:S02]  /*0c40*/  IMAD.WIDE R14, R15, 0x4, R6.reuse ;  /* 0x000000040f0e7825 */ /* 0x104fe400078e0206 */
[----:B------:R-:W5:Y:S02]  /*0c50*/  LDG.E R12, desc[UR4][R12.64] ;  /* 0x000000040c0c7981 */ /* 0x000f64000c1e1900 */
[--C-:B---3--:R-:W-:Y:S02]  /*0c60*/  IMAD.WIDE R16, R17, 0x4, R6.reuse ;  /* 0x0000000411107825 */ /* 0x108fe400078e0206 */
[----:B------:R-:W2:Y:S02]  /*0c70*/  LDG.E R14, desc[UR4][R14.64] ;  /* 0x000000040e0e7981 */ /* 0x000ea4000c1e1900 */
[----:B----4-:R-:W-:Y:S02]  /*0c80*/  IMAD.WIDE R6, R19, 0x4, R6 ;  /* 0x0000000413067825 */ /* 0x010fe400078e0206 */
[----:B------:R-:W3:Y:S04]  /*0c90*/  LDG.E R16, desc[UR4][R16.64] ;  /* 0x0000000410107981 */ /* 0x000ee8000c1e1900 */
[----:B------:R-:W4:Y:S04]  /*0ca0*/  LDG.E R19, desc[UR4][R8.64+0xc] ;  /* 0x00000c0408137981 */ /* 0x000f28000c1e1900 */
[----:B------:R-:W4:Y:S01]  /*0cb0*/  LDG.E R6, desc[UR4][R6.64] ;  /* 0x0000000406067981 */ /* 0x000f22000c1e1900 */
[----:B------:R-:W-:Y:S01]  /*0cc0*/  IADD3 R3, PT, PT, R3, 0x4, RZ ;  /* 0x0000000403037810 */ /* 0x000fe20007ffe0ff */
[----:B-----5:R-:W-:-:S04]  /*0cd0*/  IMAD R5, R5, R12, R22 ;  /* 0x0000000c05057224 */ /* 0x020fc800078e0216 */
[----:B--2---:R-:W-:-:S04]  /*0ce0*/  IMAD R2, R2, R14, R5 ;  /* 0x0000000e02027224 */ /* 0x004fc800078e0205 */
[----:B---3--:R-:W-:-:S04]  /*0cf0*/  IMAD R2, R11, R16, R2 ;  /* 0x000000100b027224 */ /* 0x008fc800078e0202 */
[----:B----4-:R-:W-:-:S07]  /*0d00*/  IMAD R22, R19, R6, R2 ;  /* 0x0000000613167224 */ /* 0x010fce00078e0202 */
.L_x_8:
[----:B------:R-:W-:Y:S05]  /*0d10*/  BSYNC.RECONVERGENT B1 ;  /* 0x0000000000017941 */ /* 0x000fea0003800200 */
.L_x_7:
[----:B------:R-:W-:Y:S05]  /*0d20*/  @!P1 BRA `(.L_x_1) ;  /* 0x00000000003c9947 */ /* 0x000fea0003800000 */
[----:B------:R-:W0:Y:S01]  /*0d30*/  LDC.64 R10, c[0x0][0x390] ;  /* 0x0000e400ff0a7b82 */ /* 0x000e220000000a00 */
[----:B------:R-:W-:-:S07]  /*0d40*/  IADD3 R2, PT, PT, -R4, RZ, RZ ;  /* 0x000000ff04027210 */ /* 0x000fce0007ffe1ff */
[----:B------:R-:W1:Y:S08]  /*0d50*/  LDC.64 R12, c[0x0][0x380] ;  /* 0x0000e000ff0c7b82 */ /* 0x000e700000000a00 */
[----:B------:R-:W2:Y:S02]  /*0d60*/  LDC.64 R14, c[0x0][0x388] ;  /* 0x0000e200ff0e7b82 */ /* 0x000ea40000000a00 */
.L_x_9:
[----:B0-----:R-:W-:-:S06]  /*0d70*/  IMAD.WIDE R4, R3, 0x4, R10 ;  /* 0x0000000403047825 */ /* 0x001fcc00078e020a */
[----:B------:R-:W2:Y:S01]  /*0d80*/  LDG.E R5, desc[UR4][R4.64] ;  /* 0x0000000404057981 */ /* 0x000ea2000c1e1900 */
[----:B-1----:R-:W-:-:S06]  /*0d90*/  IMAD.WIDE R6, R3, 0x4, R12 ;  /* 0x0000000403067825 */ /* 0x002fcc00078e020c */
[----:B------:R-:W3:Y:S01]  /*0da0*/  LDG.E R7, desc[UR4][R6.64] ;  /* 0x0000000406077981 */ /* 0x000ee2000c1e1900 */
[----:B------:R-:W-:Y:S01]  /*0db0*/  IADD3 R2, PT, PT, R2, 0x1, RZ ;  /* 0x0000000102027810 */ /* 0x000fe20007ffe0ff */
[----:B--2---:R-:W-:-:S06]  /*0dc0*/  IMAD.WIDE R8, R5, 0x4, R14 ;  /* 0x0000000405087825 */ /* 0x004fcc00078e020e */
[----:B------:R-:W3:Y:S01]  /*0dd0*/  LDG.E R8, desc[UR4][R8.64] ;  /* 0x0000000408087981 */ /* 0x000ee2000c1e1900 */
[----:B------:R-:W-:Y:S02]  /*0de0*/  ISETP.NE.AND P0, PT, R2, RZ, PT ;  /* 0x000000ff0200720c */ /* 0x000fe40003f05270 */
[----:B------:R-:W-:Y:S01]  /*0df0*/  IADD3 R3, PT, PT, R3, 0x1, RZ ;  /* 0x0000000103037810 */ /* 0x000fe20007ffe0ff */
[----:B---3--:R-:W-:-:S10]  /*0e00*/  IMAD R22, R7, R8, R22 ;  /* 0x0000000807167224 */ /* 0x008fd400078e0216 */
[----:B------:R-:W-:Y:S05]  /*0e10*/  @P0 BRA `(.L_x_9) ;  /* 0xfffffffc00d40947 */ /* 0x000fea000383ffff */
.L_x_1:
[----:B------:R-:W-:Y:S05]  /*0e20*/  BSYNC.RECONVERGENT B0 ;  /* 0x0000000000007941 */ /* 0x000fea0003800200 */
.L_x_0:
[----:B------:R-:W0:Y:S02]  /*0e30*/  LDC.64 R2, c[0x0][0x3a0] ;  /* 0x0000e800ff027b82 */ /* 0x000e240000000a00 */
[----:B0-----:R-:W-:-:S05]  /*0e40*/  IMAD.WIDE R2, R0, 0x4, R2 ;  /* 0x0000000400027825 */ /* 0x001fca00078e0202 */
[----:B------:R-:W-:Y:S01]  /*0e50*/  STG.E desc[UR4][R2.64], R22 ;  /* 0x0000001602007986 */ /* 0x000fe2000c101904 */
[----:B------:R-:W-:Y:S05]  /*0e60*/  EXIT ;  /* 0x000000000000794d */ /* 0x000fea0003800000 */
.L_x_10:
[----:B------:R-:W-:-:S00]  /*0e70*/  BRA `(.L_x_10) ;  /* 0xfffffffc00fc7947 */ /* 0x000fc0000383ffff */
[----:B------:R-:W-:-:S00]  /*0e80*/  NOP ;  /* 0x0000000000007918 */ /* 0x000fc00000000000 */
[----:B------:R-:W-:-:S00]  /*0e90*/  NOP ;  /* 0x0000000000007918 */ /* 0x000fc00000000000 */
[----:B------:R-:W-:-:S00]  /*0ea0*/  NOP ;  /* 0x0000000000007918 */ /* 0x000fc00000000000 */
[----:B------:R-:W-:-:S00]  /*0eb0*/  NOP ;  /* 0x0000000000007918 */ /* 0x000fc00000000000 */
[----:B------:R-:W-:-:S00]  /*0ec0*/  NOP ;  /* 0x0000000000007918 */ /* 0x000fc00000000000 */
[----:B------:R-:W-:-:S00]  /*0ed0*/  NOP ;  /* 0x0000000000007918 */ /* 0x000fc00000000000 */
[----:B------:R-:W-:-:S00]  /*0ee0*/  NOP ;  /* 0x0000000000007918 */ /* 0x000fc00000000000 */
[----:B------:R-:W-:-:S00]  /*0ef0*/  NOP ;  /* 0x0000000000007918 */ /* 0x000fc00000000000 */
.L_x_11:


//--------------------- .nv.shared.reserved.0     --------------------------
	.section	.nv.shared.reserved.0,"aw",@nobits
	.weak		__nv_reservedSMEM_offset_0_alias
	.size		__nv_reservedSMEM_offset_0_alias, 0, 64
	.other		__nv_reservedSMEM_offset_0_alias,@"STO_CUDA_RESERVED_SHARED STV_DEFAULT"
__nv_reservedSMEM_offset_0_alias:
	.zero		0
	.zero		64


//--------------------- .nv.constant0._Z3mulPiS_S_S_S_iii --------------------------
	.section	.nv.constant0._Z3mulPiS_S_S_S_iii,"a",@progbits
	.sectionflags	@""
	.align	4
.nv.constant0._Z3mulPiS_S_S_S_iii:
	.zero		948


//--------------------- SYMBOLS --------------------------

	.type		.nv.reservedSmem.offset0,@object
	.size		.nv.reservedSmem.offset0,0x4
